//
// Generated by NVIDIA NVVM Compiler
//
// Compiler Build ID: CL-36424714
// Cuda compilation tools, release 13.0, V13.0.88
// Based on NVVM 20.0.0
//

.version 9.0
.target sm_100
.address_size 64

	// .globl	_Z16trapezoid_kernelmddPd
.func  (.param .align 16 .b8 func_retval0[16]) __internal_trig_reduction_slowpathd
(
	.param .b64 __internal_trig_reduction_slowpathd_param_0
)
;
.global .align 8 .b8 __cudart_i2opi_d[144] = {8, 93, 141, 31, 177, 95, 251, 107, 234, 146, 82, 138, 247, 57, 7, 61, 123, 241, 229, 235, 199, 186, 39, 117, 45, 234, 95, 158, 102, 63, 70, 79, 183, 9, 203, 39, 207, 126, 54, 109, 31, 109, 10, 90, 139, 17, 47, 239, 15, 152, 5, 222, 255, 151, 248, 31, 59, 40, 249, 189, 139, 95, 132, 156, 244, 57, 83, 131, 57, 214, 145, 57, 65, 126, 95, 180, 38, 112, 156, 233, 132, 68, 187, 46, 245, 53, 130, 232, 62, 167, 41, 177, 28, 235, 29, 254, 28, 146, 209, 9, 234, 46, 73, 6, 224, 210, 77, 66, 58, 110, 36, 183, 97, 197, 187, 222, 171, 99, 81, 254, 65, 144, 67, 60, 153, 149, 98, 219, 192, 221, 52, 245, 209, 87, 39, 252, 41, 21, 68, 78, 110, 131, 249, 162};
.global .align 16 .b8 __cudart_sin_cos_coeffs[128] = {70, 210, 176, 44, 241, 229, 90, 190, 146, 227, 172, 105, 227, 29, 199, 62, 161, 98, 219, 25, 160, 1, 42, 191, 24, 8, 17, 17, 17, 17, 129, 63, 84, 85, 85, 85, 85, 85, 197, 191, 0, 0, 0, 0, 0, 0, 0, 0, 0, 0, 0, 0, 0, 0, 0, 0, 100, 129, 253, 32, 131, 255, 168, 189, 40, 133, 239, 193, 167, 238, 33, 62, 217, 230, 6, 142, 79, 126, 146, 190, 233, 188, 221, 25, 160, 1, 250, 62, 71, 93, 193, 22, 108, 193, 86, 191, 81, 85, 85, 85, 85, 85, 165, 63, 0, 0, 0, 0, 0, 0, 224, 191, 0, 0, 0, 0, 0, 0, 240, 63};

.visible .entry _Z16trapezoid_kernelmddPd(
	.param .u64 _Z16trapezoid_kernelmddPd_param_0,
	.param .f64 _Z16trapezoid_kernelmddPd_param_1,
	.param .f64 _Z16trapezoid_kernelmddPd_param_2,
	.param .u64 .ptr .align 1 _Z16trapezoid_kernelmddPd_param_3
)
{
	.reg .pred 	%p<8>;
	.reg .b32 	%r<15>;
	.reg .b64 	%rd<17>;
	.reg .b64 	%fd<45>;

	ld.param.u64 	%rd6, [_Z16trapezoid_kernelmddPd_param_0];
	ld.param.f64 	%fd10, [_Z16trapezoid_kernelmddPd_param_1];
	ld.param.f64 	%fd11, [_Z16trapezoid_kernelmddPd_param_2];
	ld.param.u64 	%rd7, [_Z16trapezoid_kernelmddPd_param_3];
	mov.u32 	%r4, %ctaid.x;
	mov.u32 	%r5, %ntid.x;
	cvt.u64.u32 	%rd1, %r5;
	mul.wide.u32 	%rd8, %r4, %r5;
	mov.u32 	%r6, %tid.x;
	add.s32 	%r7, %r6, 1;
	cvt.u64.u32 	%rd9, %r7;
	add.s64 	%rd16, %rd8, %rd9;
	setp.ge.u64 	%p1, %rd16, %rd6;
	mov.f64 	%fd44, 0d0000000000000000;
	@%p1 bra 	$L__BB0_7;
	mov.u32 	%r8, %nctaid.x;
	cvt.u64.u32 	%rd10, %r8;
	mul.lo.s64 	%rd3, %rd1, %rd10;
	mov.f64 	%fd44, 0d0000000000000000;
	mov.u64 	%rd13, __cudart_sin_cos_coeffs;
$L__BB0_2:
	cvt.rn.f64.u64 	%fd14, %rd16;
	fma.rn.f64 	%fd2, %fd11, %fd14, %fd10;
	abs.f64 	%fd3, %fd2;
	setp.neu.f64 	%p2, %fd3, 0d7FF0000000000000;
	@%p2 bra 	$L__BB0_4;
	mov.f64 	%fd20, 0d0000000000000000;
	mul.rn.f64 	%fd43, %fd2, %fd20;
	mov.b32 	%r14, 0;
	bra.uni 	$L__BB0_6;
$L__BB0_4:
	mul.f64 	%fd15, %fd2, 0d3FE45F306DC9C883;
	cvt.rni.s32.f64 	%r14, %fd15;
	cvt.rn.f64.s32 	%fd16, %r14;
	fma.rn.f64 	%fd17, %fd16, 0dBFF921FB54442D18, %fd2;
	fma.rn.f64 	%fd18, %fd16, 0dBC91A62633145C00, %fd17;
	fma.rn.f64 	%fd43, %fd16, 0dB97B839A252049C0, %fd18;
	setp.ltu.f64 	%p3, %fd3, 0d41E0000000000000;
	@%p3 bra 	$L__BB0_6;
	{ // callseq 0, 0
	.param .b64 param0;
	st.param.f64 	[param0], %fd2;
	.param .align 16 .b8 retval0[16];
	call.uni (retval0), 
	__internal_trig_reduction_slowpathd, 
	(
	param0
	);
	ld.param.f64 	%fd43, [retval0];
	ld.param.b32 	%r14, [retval0+8];
	} // callseq 0
$L__BB0_6:
	shl.b32 	%r11, %r14, 6;
	cvt.u64.u32 	%rd11, %r11;
	and.b64  	%rd12, %rd11, 64;
	add.s64 	%rd14, %rd13, %rd12;
	mul.rn.f64 	%fd21, %fd43, %fd43;
	and.b32  	%r12, %r14, 1;
	setp.eq.b32 	%p4, %r12, 1;
	selp.f64 	%fd22, 0dBDA8FF8320FD8164, 0d3DE5DB65F9785EBA, %p4;
	ld.global.nc.v2.f64 	{%fd23, %fd24}, [%rd14];
	fma.rn.f64 	%fd25, %fd22, %fd21, %fd23;
	fma.rn.f64 	%fd26, %fd25, %fd21, %fd24;
	ld.global.nc.v2.f64 	{%fd27, %fd28}, [%rd14+16];
	fma.rn.f64 	%fd29, %fd26, %fd21, %fd27;
	fma.rn.f64 	%fd30, %fd29, %fd21, %fd28;
	ld.global.nc.v2.f64 	{%fd31, %fd32}, [%rd14+32];
	fma.rn.f64 	%fd33, %fd30, %fd21, %fd31;
	fma.rn.f64 	%fd34, %fd33, %fd21, %fd32;
	fma.rn.f64 	%fd35, %fd34, %fd43, %fd43;
	fma.rn.f64 	%fd36, %fd34, %fd21, 0d3FF0000000000000;
	selp.f64 	%fd37, %fd36, %fd35, %p4;
	and.b32  	%r13, %r14, 2;
	setp.eq.s32 	%p5, %r13, 0;
	mov.f64 	%fd38, 0d0000000000000000;
	sub.f64 	%fd39, %fd38, %fd37;
	selp.f64 	%fd40, %fd37, %fd39, %p5;
	add.f64 	%fd44, %fd44, %fd40;
	add.s64 	%rd16, %rd16, %rd3;
	setp.lt.u64 	%p6, %rd16, %rd6;
	@%p6 bra 	$L__BB0_2;
$L__BB0_7:
	setp.eq.f64 	%p7, %fd44, 0d0000000000000000;
	@%p7 bra 	$L__BB0_9;
	cvta.to.global.u64 	%rd15, %rd7;
	atom.global.add.f64 	%fd41, [%rd15], %fd44;
$L__BB0_9:
	ret;

}
.func  (.param .align 16 .b8 func_retval0[16]) __internal_trig_reduction_slowpathd(
	.param .b64 __internal_trig_reduction_slowpathd_param_0
)
{
	.local .align 8 .b8 	__local_depot1[40];
	.reg .b64 	%SP;
	.reg .b64 	%SPL;
	.reg .pred 	%p<10>;
	.reg .b32 	%r<47>;
	.reg .b64 	%rd<74>;
	.reg .b64 	%fd<5>;

	mov.u64 	%SPL, __local_depot1;
	ld.param.f64 	%fd4, [__internal_trig_reduction_slowpathd_param_0];
	add.u64 	%rd1, %SPL, 0;
	{
	.reg .b32 %temp; 
	mov.b64 	{%temp, %r1}, %fd4;
	}
	shr.u32 	%r2, %r1, 20;
	and.b32  	%r3, %r2, 2047;
	setp.eq.s32 	%p1, %r3, 2047;
	mov.b32 	%r46, 0;
	@%p1 bra 	$L__BB1_9;
	add.s32 	%r20, %r3, -1024;
	mov.b64 	%rd20, %fd4;
	shl.b64 	%rd2, %rd20, 11;
	shr.u32 	%r4, %r20, 6;
	sub.s32 	%r45, 15, %r4;
	sub.s32 	%r21, 19, %r4;
	setp.lt.u32 	%p2, %r20, 128;
	selp.b32 	%r6, 18, %r21, %p2;
	setp.ge.s32 	%p3, %r45, %r6;
	mov.b64 	%rd70, 0;
	@%p3 bra 	$L__BB1_4;
	add.s32 	%r23, %r6, %r4;
	neg.s32 	%r43, %r23;
	or.b64  	%rd3, %rd2, -9223372036854775808;
	mov.b64 	%rd70, 0;
	mov.b32 	%r42, 0;
	mov.u64 	%rd25, __cudart_i2opi_d;
	mov.u32 	%r44, %r45;
$L__BB1_3:
	.pragma "nounroll";
	mul.wide.s32 	%rd22, %r42, 8;
	add.s64 	%rd23, %rd1, %rd22;
	mul.wide.s32 	%rd24, %r44, 8;
	add.s64 	%rd26, %rd25, %rd24;
	ld.global.nc.u64 	%rd27, [%rd26];
	{
	.reg .u32 %r0, %r1, %r2, %r3, %alo, %ahi, %blo, %bhi, %clo, %chi;
	mov.b64 	{%alo,%ahi}, %rd27;
	mov.b64 	{%blo,%bhi}, %rd3;
	mov.b64 	{%clo,%chi}, %rd70;
	mad.lo.cc.u32 	%r0, %alo, %blo, %clo;
	madc.hi.cc.u32 	%r1, %alo, %blo, %chi;
	madc.hi.u32 	%r2, %alo, %bhi, 0;
	mad.lo.cc.u32 	%r1, %alo, %bhi, %r1;
	madc.hi.cc.u32 	%r2, %ahi, %blo, %r2;
	madc.hi.u32 	%r3, %ahi, %bhi, 0;
	mad.lo.cc.u32 	%r1, %ahi, %blo, %r1;
	madc.lo.cc.u32 	%r2, %ahi, %bhi, %r2;
	addc.u32 	%r3, %r3, 0;
	mov.b64 	%rd28, {%r0,%r1};
	mov.b64 	%rd70, {%r2,%r3};
	}
	st.local.u64 	[%rd23], %rd28;
	add.s32 	%r44, %r44, 1;
	add.s32 	%r43, %r43, 1;
	add.s32 	%r42, %r42, 1;
	setp.ne.s32 	%p4, %r43, -15;
	mov.u32 	%r45, %r6;
	@%p4 bra 	$L__BB1_3;
$L__BB1_4:
	cvt.s64.s32 	%rd29, %r45;
	cvt.u64.u32 	%rd30, %r4;
	add.s64 	%rd31, %rd30, %rd29;
	shl.b64 	%rd32, %rd31, 3;
	add.s64 	%rd33, %rd1, %rd32;
	st.local.u64 	[%rd33+-120], %rd70;
	and.b32  	%r15, %r2, 63;
	ld.local.u64 	%rd72, [%rd1+16];
	ld.local.u64 	%rd71, [%rd1+24];
	setp.eq.s32 	%p5, %r15, 0;
	@%p5 bra 	$L__BB1_6;
	shl.b64 	%rd34, %rd71, %r15;
	shr.u64 	%rd35, %rd72, 1;
	xor.b32  	%r24, %r15, 63;
	shr.u64 	%rd36, %rd35, %r24;
	or.b64  	%rd71, %rd34, %rd36;
	ld.local.u64 	%rd37, [%rd1+8];
	shl.b64 	%rd38, %rd72, %r15;
	shr.u64 	%rd39, %rd37, 1;
	shr.u64 	%rd40, %rd39, %r24;
	or.b64  	%rd72, %rd38, %rd40;
$L__BB1_6:
	and.b32  	%r25, %r1, -2147483648;
	shr.u64 	%rd41, %rd71, 62;
	cvt.u32.u64 	%r26, %rd41;
	mov.b64 	{%r27, %r28}, %rd71;
	mov.b64 	{%r29, %r30}, %rd72;
	shf.l.wrap.b32 	%r31, %r30, %r27, 2;
	shf.l.wrap.b32 	%r32, %r27, %r28, 2;
	mov.b64 	%rd42, {%r31, %r32};
	shl.b64 	%rd43, %rd72, 2;
	shr.u64 	%rd44, %rd42, 63;
	cvt.u32.u64 	%r33, %rd44;
	add.s32 	%r34, %r33, %r26;
	setp.eq.s32 	%p6, %r25, 0;
	neg.s32 	%r35, %r34;
	selp.b32 	%r46, %r34, %r35, %p6;
	setp.gt.s64 	%p7, %rd42, -1;
	mov.b64 	%rd45, 0;
	{
	.reg .u32 %r0, %r1, %r2, %r3, %a0, %a1, %a2, %a3, %b0, %b1, %b2, %b3;
	mov.b64 	{%a0,%a1}, %rd45;
	mov.b64 	{%a2,%a3}, %rd45;
	mov.b64 	{%b0,%b1}, %rd43;
	mov.b64 	{%b2,%b3}, %rd42;
	sub.cc.u32 	%r0, %a0, %b0;
	subc.cc.u32 	%r1, %a1, %b1;
	subc.cc.u32 	%r2, %a2, %b2;
	subc.u32 	%r3, %a3, %b3;
	mov.b64 	%rd46, {%r0,%r1};
	mov.b64 	%rd47, {%r2,%r3};
	}
	xor.b32  	%r36, %r25, -2147483648;
	selp.b64 	%rd73, %rd42, %rd47, %p7;
	selp.b64 	%rd14, %rd43, %rd46, %p7;
	selp.b32 	%r17, %r25, %r36, %p7;
	clz.b64 	%r37, %rd73;
	cvt.u64.u32 	%rd15, %r37;
	setp.eq.s32 	%p8, %r37, 0;
	@%p8 bra 	$L__BB1_8;
	cvt.u32.u64 	%r38, %rd15;
	and.b32  	%r39, %r38, 63;
	shl.b64 	%rd48, %rd73, %r39;
	shr.u64 	%rd49, %rd14, 1;
	not.b32 	%r40, %r38;
	and.b32  	%r41, %r40, 63;
	shr.u64 	%rd50, %rd49, %r41;
	or.b64  	%rd73, %rd48, %rd50;
$L__BB1_8:
	mov.b64 	%rd51, -3958705157555305931;
	{
	.reg .u32 %r0, %r1, %r2, %r3, %alo, %ahi, %blo, %bhi;
	mov.b64 	{%alo,%ahi}, %rd73;
	mov.b64 	{%blo,%bhi}, %rd51;
	mul.lo.u32 	%r0, %alo, %blo;
	mul.hi.u32 	%r1, %alo, %blo;
	mad.lo.cc.u32 	%r1, %alo, %bhi, %r1;
	madc.hi.u32 	%r2, %alo, %bhi, 0;
	mad.lo.cc.u32 	%r1, %ahi, %blo, %r1;
	madc.hi.cc.u32 	%r2, %ahi, %blo, %r2;
	madc.hi.u32 	%r3, %ahi, %bhi, 0;
	mad.lo.cc.u32 	%r2, %ahi, %bhi, %r2;
	addc.u32 	%r3, %r3, 0;
	mov.b64 	%rd52, {%r0,%r1};
	mov.b64 	%rd53, {%r2,%r3};
	}
	setp.gt.s64 	%p9, %rd53, 0;
	{
	.reg .u32 %r0, %r1, %r2, %r3, %a0, %a1, %a2, %a3, %b0, %b1, %b2, %b3;
	mov.b64 	{%a0,%a1}, %rd52;
	mov.b64 	{%a2,%a3}, %rd53;
	mov.b64 	{%b0,%b1}, %rd52;
	mov.b64 	{%b2,%b3}, %rd53;
	add.cc.u32 	%r0, %a0, %b0;
	addc.cc.u32 	%r1, %a1, %b1;
	addc.cc.u32 	%r2, %a2, %b2;
	addc.u32 	%r3, %a3, %b3;
	mov.b64 	%rd54, {%r0,%r1};
	mov.b64 	%rd55, {%r2,%r3};
	}
	selp.b64 	%rd56, %rd55, %rd53, %p9;
	selp.s64 	%rd57, -1, 0, %p9;
	sub.s64 	%rd58, %rd57, %rd15;
	cvt.u64.u32 	%rd59, %r17;
	shl.b64 	%rd60, %rd59, 32;
	add.s64 	%rd61, %rd56, 1;
	shr.u64 	%rd62, %rd61, 10;
	add.s64 	%rd63, %rd62, 1;
	shr.u64 	%rd64, %rd63, 1;
	shl.b64 	%rd65, %rd58, 52;
	add.s64 	%rd66, %rd65, %rd64;
	add.s64 	%rd67, %rd66, 4602678819172646912;
	or.b64  	%rd68, %rd67, %rd60;
	mov.b64 	%fd4, %rd68;
$L__BB1_9:
	st.param.f64 	[func_retval0], %fd4;
	st.param.b32 	[func_retval0+8], %r46;
	ret;

}


// ===== COMPILED SASS (sm_100) =====

	.target	sm_100

	.elftype	@"ET_EXEC"


//--------------------- .note.nv.tkinfo           --------------------------
	.section	.note.nv.tkinfo,"",@"SHT_NOTE"
	.sectionflags	@"SHF_NOTE_NV_TKINFO"
	.tkinfo
        /*0018*/ 	.word	0x00000002
        /*0030*/ 	.string	""
        /*0030*/ 	.string	"ptxas"
        /*0030*/ 	.string	"Cuda compilation tools, release 13.0, V13.0.88"
        /*0030*/ 	.string	"Build cuda_13.0.r13.0/compiler.36424714_0"
        /*0030*/ 	.string	"-arch sm_100 -m 64 "



//--------------------- .note.nv.cuinfo           --------------------------
	.section	.note.nv.cuinfo,"",@"SHT_NOTE"
	.sectionflags	@"SHF_NOTE_NV_CUINFO"
        /*0018*/ 	.short	0x0002
        /*001a*/ 	.short	0x0064
        /*001c*/ 	.short	0x0082
	.zero		2


//--------------------- .nv.info                  --------------------------
	.section	.nv.info,"",@"SHT_CUDA_INFO"
	.align	4


	//----- nvinfo : EIATTR_REGCOUNT
	.align		4
        /*0000*/ 	.byte	0x04, 0x2f
        /*0002*/ 	.short	(.L_3 - .L_2)
	.align		4
.L_2:
        /*0004*/ 	.word	index@(_Z16trapezoid_kernelmddPd)
        /*0008*/ 	.word	0x00000020


	//----- nvinfo : EIATTR_FRAME_SIZE
	.align		4
.L_3:
        /*000c*/ 	.byte	0x04, 0x11
        /*000e*/ 	.short	(.L_5 - .L_4)
	.align		4
.L_4:
        /*0010*/ 	.word	index@($_Z16trapezoid_kernelmddPd$__internal_trig_reduction_slowpathd)
        /*0014*/ 	.word	0x00000028


	//----- nvinfo : EIATTR_FRAME_SIZE
	.align		4
.L_5:
        /*0018*/ 	.byte	0x04, 0x11
        /*001a*/ 	.short	(.L_7 - .L_6)
	.align		4
.L_6:
        /*001c*/ 	.word	index@(_Z16trapezoid_kernelmddPd)
        /*0020*/ 	.word	0x00000028


	//----- nvinfo : EIATTR_MIN_STACK_SIZE
	.align		4
.L_7:
        /*0024*/ 	.byte	0x04, 0x12
        /*0026*/ 	.short	(.L_9 - .L_8)
	.align		4
.L_8:
        /*0028*/ 	.word	index@(_Z16trapezoid_kernelmddPd)
        /*002c*/ 	.word	0x00000028
.L_9:


//--------------------- .nv.compat                --------------------------
	.section	.nv.compat,"",@"SHT_CUDA_COMPAT_INFO"
	.align	4
        /*0000*/ 	.byte	0x02, 0x09, 0x00, 0x00, 0x02, 0x02, 0x01, 0x00, 0x02, 0x05, 0x05, 0x00, 0x03, 0x07, 0x01, 0x01
        /*0010*/ 	.byte	0x02, 0x03, 0x00, 0x00, 0x02, 0x06, 0x01, 0x00, 0x04, 0x0b, 0x08, 0x00, 0x01, 0x00, 0x00, 0x00
        /*0020*/ 	.byte	0x00, 0x00, 0x00, 0x00


//--------------------- .nv.info._Z16trapezoid_kernelmddPd --------------------------
	.section	.nv.info._Z16trapezoid_kernelmddPd,"",@"SHT_CUDA_INFO"
	.sectionflags	@""
	.align	4


	//----- nvinfo : EIATTR_CUDA_API_VERSION
	.align		4
        /*0000*/ 	.byte	0x04, 0x37
        /*0002*/ 	.short	(.L_11 - .L_10)
.L_10:
        /*0004*/ 	.word	0x00000082


	//----- nvinfo : EIATTR_KPARAM_INFO
	.align		4
.L_11:
        /*0008*/ 	.byte	0x04, 0x17
        /*000a*/ 	.short	(.L_13 - .L_12)
.L_12:
        /*000c*/ 	.word	0x00000000
        /*0010*/ 	.short	0x0003
        /*0012*/ 	.short	0x0018
        /*0014*/ 	.byte	0x00, 0xf5, 0x21, 0x00


	//----- nvinfo : EIATTR_KPARAM_INFO
	.align		4
.L_13:
        /*0018*/ 	.byte	0x04, 0x17
        /*001a*/ 	.short	(.L_15 - .L_14)
.L_14:
        /*001c*/ 	.word	0x00000000
        /*0020*/ 	.short	0x0002
        /*0022*/ 	.short	0x0010
        /*0024*/ 	.byte	0x00, 0xf0, 0x21, 0x00


	//----- nvinfo : EIATTR_KPARAM_INFO
	.align		4
.L_15:
        /*0028*/ 	.byte	0x04, 0x17
        /*002a*/ 	.short	(.L_17 - .L_16)
.L_16:
        /*002c*/ 	.word	0x00000000
        /*0030*/ 	.short	0x0001
        /*0032*/ 	.short	0x0008
        /*0034*/ 	.byte	0x00, 0xf0, 0x21, 0x00


	//----- nvinfo : EIATTR_KPARAM_INFO
	.align		4
.L_17:
        /*0038*/ 	.byte	0x04, 0x17
        /*003a*/ 	.short	(.L_19 - .L_18)
.L_18:
        /*003c*/ 	.word	0x00000000
        /*0040*/ 	.short	0x0000
        /*0042*/ 	.short	0x0000
        /*0044*/ 	.byte	0x00, 0xf0, 0x21, 0x00


	//----- nvinfo : EIATTR_SPARSE_MMA_MASK
	.align		4
.L_19:
        /*0048*/ 	.byte	0x03, 0x50
        /*004a*/ 	.short	0x0000


	//----- nvinfo : EIATTR_MAXREG_COUNT
	.align		4
        /*004c*/ 	.byte	0x03, 0x1b
        /*004e*/ 	.short	0x00ff


	//----- nvinfo : EIATTR_MERCURY_ISA_VERSION
	.align		4
        /*0050*/ 	.byte	0x03, 0x5f
        /*0052*/ 	.short	0x0101


	//----- nvinfo : EIATTR_VRC_CTA_INIT_COUNT
	.align		4
        /*0054*/ 	.byte	0x02, 0x4a
	.zero		1
	.zero		1


	//----- nvinfo : EIATTR_EXIT_INSTR_OFFSETS
	.align		4
        /*0058*/ 	.byte	0x04, 0x1c
        /*005a*/ 	.short	(.L_21 - .L_20)


	//   ....[0]....
.L_20:
        /*005c*/ 	.word	0x000005c0


	//   ....[1]....
        /*0060*/ 	.word	0x000005f0


	//----- nvinfo : EIATTR_CRS_STACK_SIZE
	.align		4
.L_21:
        /*0064*/ 	.byte	0x04, 0x1e
        /*0066*/ 	.short	(.L_23 - .L_22)
.L_22:
        /*0068*/ 	.word	0x00000000


	//----- nvinfo : EIATTR_CBANK_PARAM_SIZE
	.align		4
.L_23:
        /*006c*/ 	.byte	0x03, 0x19
        /*006e*/ 	.short	0x0020


	//----- nvinfo : EIATTR_PARAM_CBANK
	.align		4
        /*0070*/ 	.byte	0x04, 0x0a
        /*0072*/ 	.short	(.L_25 - .L_24)
	.align		4
.L_24:
        /*0074*/ 	.word	index@(.nv.constant0._Z16trapezoid_kernelmddPd)
        /*0078*/ 	.short	0x0380
        /*007a*/ 	.short	0x0020


	//----- nvinfo : EIATTR_SW_WAR
	.align		4
.L_25:
        /*007c*/ 	.byte	0x04, 0x36
        /*007e*/ 	.short	(.L_27 - .L_26)
.L_26:
        /*0080*/ 	.word	0x00000008
.L_27:


//--------------------- .nv.callgraph             --------------------------
	.section	.nv.callgraph,"",@"SHT_CUDA_CALLGRAPH"
	.align	4
	.sectionentsize	8
	.align		4
        /*0000*/ 	.word	0x00000000
	.align		4
        /*0004*/ 	.word	0xffffffff
	.align		4
        /*0008*/ 	.word	0x00000000
	.align		4
        /*000c*/ 	.word	0xfffffffe
	.align		4
        /*0010*/ 	.word	0x00000000
	.align		4
        /*0014*/ 	.word	0xfffffffd
	.align		4
        /*0018*/ 	.word	0x00000000
	.align		4
        /*001c*/ 	.word	0xfffffffc


//--------------------- .nv.constant4             --------------------------
	.section	.nv.constant4,"a",@progbits
	.align	8
	.align		8
.nv.constant4:
        /*0000*/ 	.dword	__cudart_i2opi_d
	.align		8
        /*0008*/ 	.dword	__cudart_sin_cos_coeffs


//--------------------- .text._Z16trapezoid_kernelmddPd --------------------------
	.section	.text._Z16trapezoid_kernelmddPd,"ax",@progbits
	.align	128
        .global         _Z16trapezoid_kernelmddPd
        .type           _Z16trapezoid_kernelmddPd,@function
        .size           _Z16trapezoid_kernelmddPd,(.L_x_13 - _Z16trapezoid_kernelmddPd)
        .other          _Z16trapezoid_kernelmddPd,@"STO_CUDA_ENTRY STV_DEFAULT"
_Z16trapezoid_kernelmddPd:
.text._Z16trapezoid_kernelmddPd:
[----:B------:R-:W0:Y:S01]  /*0000*/  LDC R1, c[0x0][0x37c] ;  /* 0x0000df00ff017b82 */ /* 0x000e220000000800 */
[----:B------:R-:W1:Y:S07]  /*0010*/  S2R R2, SR_TID.X ;  /* 0x0000000000027919 */ /* 0x000e6e0000002100 */
[----:B------:R-:W2:Y:S01]  /*0020*/  S2UR UR4, SR_CTAID.X ;  /* 0x00000000000479c3 */ /* 0x000ea20000002500 */
[----:B------:R-:W3:Y:S01]  /*0030*/  LDCU.64 UR8, c[0x0][0x380] ;  /* 0x00007000ff0877ac */ /* 0x000ee20008000a00 */
[----:B------:R-:W-:Y:S01]  /*0040*/  IMAD.MOV.U32 R3, RZ, RZ, RZ ;  /* 0x000000ffff037224 */ /* 0x000fe200078e00ff */
[----:B------:R-:W-:Y:S01]  /*0050*/  BSSY.RECONVERGENT B1, `(.L_x_0) ;  /* 0x0000055000017945 */ /* 0x000fe20003800200 */
[----:B0-----:R-:W-:Y:S01]  /*0060*/  VIADD R1, R1, 0xffffffd8 ;  /* 0xffffffd801017836 */ /* 0x001fe20000000000 */
[----:B------:R-:W0:Y:S03]  /*0070*/  LDCU.64 UR6, c[0x0][0x358] ;  /* 0x00006b00ff0677ac */ /* 0x000e260008000a00 */
[----:B------:R-:W2:Y:S01]  /*0080*/  LDC R19, c[0x0][0x360] ;  /* 0x0000d800ff137b82 */ /* 0x000ea20000000800 */
[----:B------:R-:W4:Y:S01]  /*0090*/  LDCU.64 UR10, c[0x0][0x390] ;  /* 0x00007200ff0a77ac */ /* 0x000f220008000a00 */
[----:B------:R-:W0:Y:S01]  /*00a0*/  LDCU.64 UR14, c[0x0][0x380] ;  /* 0x00007000ff0e77ac */ /* 0x000e220008000a00 */
[----:B------:R-:W0:Y:S01]  /*00b0*/  LDCU.64 UR12, c[0x4][0x8] ;  /* 0x01000100ff0c77ac */ /* 0x000e220008000a00 */
[----:B-1----:R-:W-:-:S04]  /*00c0*/  VIADD R2, R2, 0x1 ;  /* 0x0000000102027836 */ /* 0x002fc80000000000 */
[----:B--2---:R-:W-:Y:S01]  /*00d0*/  IMAD.WIDE.U32 R20, R19, UR4, R2 ;  /* 0x0000000413147c25 */ /* 0x004fe2000f8e0002 */
[----:B------:R-:W-:Y:S02]  /*00e0*/  CS2R R2, SRZ ;  /* 0x0000000000027805 */ /* 0x000fe4000001ff00 */
[----:B---3--:R-:W-:-:S04]  /*00f0*/  ISETP.GE.U32.AND P0, PT, R20, UR8, PT ;  /* 0x0000000814007c0c */ /* 0x008fc8000bf06070 */
[----:B------:R-:W-:-:S13]  /*0100*/  ISETP.GE.U32.AND.EX P0, PT, R21, UR9, PT, P0 ;  /* 0x0000000915007c0c */ /* 0x000fda000bf06100 */
[----:B0---4-:R-:W-:Y:S05]  /*0110*/  @P0 BRA `(.L_x_1) ;  /* 0x0000000400200947 */ /* 0x011fea0003800000 */
[----:B------:R-:W0:Y:S01]  /*0120*/  LDCU UR4, c[0x0][0x370] ;  /* 0x00006e00ff0477ac */ /* 0x000e220008000800 */
[----:B------:R-:W1:Y:S01]  /*0130*/  LDC.64 R16, c[0x0][0x388] ;  /* 0x0000e200ff107b82 */ /* 0x000e620000000a00 */
[----:B------:R-:W-:Y:S01]  /*0140*/  IMAD.MOV.U32 R0, RZ, RZ, R20 ;  /* 0x000000ffff007224 */ /* 0x000fe200078e0014 */
[----:B------:R-:W-:Y:S01]  /*0150*/  CS2R R2, SRZ ;  /* 0x0000000000027805 */ /* 0x000fe2000001ff00 */
[----:B0-----:R-:W-:Y:S01]  /*0160*/  IMAD.WIDE.U32 R18, R19, UR4, RZ ;  /* 0x0000000413127c25 */ /* 0x001fe2000f8e00ff */
[----:B------:R-:W-:-:S03]  /*0170*/  UMOV UR4, URZ ;  /* 0x000000ff00047c82 */ /* 0x000fc60008000000 */
[----:B------:R-:W-:-:S07]  /*0180*/  VIADD R20, R19, UR4 ;  /* 0x0000000413147c36 */ /* 0x000fce0008000000 */
.L_x_4:
[----:B------:R-:W-:Y:S01]  /*0190*/  IMAD.MOV.U32 R6, RZ, RZ, R0 ;  /* 0x000000ffff067224 */ /* 0x000fe200078e0000 */
[----:B------:R-:W-:Y:S01]  /*01a0*/  BSSY.RECONVERGENT B0, `(.L_x_2) ;  /* 0x000001d000007945 */ /* 0x000fe20003800200 */
[----:B------:R-:W-:-:S04]  /*01b0*/  IMAD.MOV.U32 R7, RZ, RZ, R21 ;  /* 0x000000ffff077224 */ /* 0x000fc800078e0015 */
[----:B------:R-:W1:Y:S02]  /*01c0*/  I2F.F64.U64 R4, R6 ;  /* 0x0000000600047312 */ /* 0x000e640000301800 */
[----:B-1----:R-:W-:-:S08]  /*01d0*/  DFMA R4, R4, UR10, R16 ;  /* 0x0000000a04047c2b */ /* 0x002fd00008000010 */
[----:B------:R-:W-:-:S14]  /*01e0*/  DSETP.NEU.AND P0, PT, |R4|, +INF , PT ;  /* 0x7ff000000400742a */ /* 0x000fdc0003f0d200 */
[----:B------:R-:W-:Y:S01]  /*01f0*/  @!P0 DMUL R26, RZ, R4 ;  /* 0x00000004ff1a8228 */ /* 0x000fe20000000000 */
[----:B------:R-:W-:Y:S01]  /*0200*/  @!P0 IMAD.MOV.U32 R28, RZ, RZ, RZ ;  /* 0x000000ffff1c8224 */ /* 0x000fe200078e00ff */
[----:B------:R-:W-:Y:S09]  /*0210*/  @!P0 BRA `(.L_x_3) ;  /* 0x0000000000548947 */ /* 0x000ff20003800000 */
[----:B------:R-:W-:Y:S01]  /*0220*/  UMOV UR4, 0x6dc9c883 ;  /* 0x6dc9c88300047882 */ /* 0x000fe20000000000 */
[----:B------:R-:W-:Y:S01]  /*0230*/  UMOV UR5, 0x3fe45f30 ;  /* 0x3fe45f3000057882 */ /* 0x000fe20000000000 */
[C---:B------:R-:W-:Y:S02]  /*0240*/  DSETP.GE.AND P0, PT, |R4|.reuse, 2.14748364800000000000e+09, PT ;  /* 0x41e000000400742a */ /* 0x040fe40003f06200 */
[----:B------:R-:W-:Y:S01]  /*0250*/  DMUL R28, R4, UR4 ;  /* 0x00000004041c7c28 */ /* 0x000fe20008000000 */
[----:B------:R-:W-:Y:S01]  /*0260*/  UMOV UR4, 0x54442d18 ;  /* 0x54442d1800047882 */ /* 0x000fe20000000000 */
[----:B------:R-:W-:-:S08]  /*0270*/  UMOV UR5, 0x3ff921fb ;  /* 0x3ff921fb00057882 */ /* 0x000fd00000000000 */
[----:B------:R-:W0:Y:S08]  /*0280*/  F2I.F64 R28, R28 ;  /* 0x0000001c001c7311 */ /* 0x000e300000301100 */
[----:B0-----:R-:W0:Y:S02]  /*0290*/  I2F.F64 R26, R28 ;  /* 0x0000001c001a7312 */ /* 0x001e240000201c00 */
[----:B0-----:R-:W-:Y:S01]  /*02a0*/  DFMA R6, R26, -UR4, R4 ;  /* 0x800000041a067c2b */ /* 0x001fe20008000004 */
[----:B------:R-:W-:Y:S01]  /*02b0*/  UMOV UR4, 0x33145c00 ;  /* 0x33145c0000047882 */ /* 0x000fe20000000000 */
[----:B------:R-:W-:-:S06]  /*02c0*/  UMOV UR5, 0x3c91a626 ;  /* 0x3c91a62600057882 */ /* 0x000fcc0000000000 */
[----:B------:R-:W-:Y:S01]  /*02d0*/  DFMA R6, R26, -UR4, R6 ;  /* 0x800000041a067c2b */ /* 0x000fe20008000006 */
[----:B------:R-:W-:Y:S01]  /*02e0*/  UMOV UR4, 0x252049c0 ;  /* 0x252049c000047882 */ /* 0x000fe20000000000 */
[----:B------:R-:W-:-:S06]  /*02f0*/  UMOV UR5, 0x397b839a ;  /* 0x397b839a00057882 */ /* 0x000fcc0000000000 */
[----:B------:R-:W-:Y:S01]  /*0300*/  DFMA R26, R26, -UR4, R6 ;  /* 0x800000041a1a7c2b */ /* 0x000fe20008000006 */
[----:B------:R-:W-:Y:S10]  /*0310*/  @!P0 BRA `(.L_x_3) ;  /* 0x0000000000148947 */ /* 0x000ff40003800000 */
[----:B------:R-:W-:-:S07]  /*0320*/  MOV R14, 0x340 ;  /* 0x00000340000e7802 */ /* 0x000fce0000000f00 */
[----:B------:R-:W-:Y:S05]  /*0330*/  CALL.REL.NOINC `($_Z16trapezoid_kernelmddPd$__internal_trig_reduction_slowpathd) ;  /* 0x0000000000b07944 */ /* 0x000fea0003c00000 */
[----:B------:R-:W-:Y:S02]  /*0340*/  IMAD.MOV.U32 R28, RZ, RZ, R6 ;  /* 0x000000ffff1c7224 */ /* 0x000fe400078e0006 */
[----:B------:R-:W-:Y:S02]  /*0350*/  IMAD.MOV.U32 R26, RZ, RZ, R8 ;  /* 0x000000ffff1a7224 */ /* 0x000fe400078e0008 */
[----:B------:R-:W-:-:S07]  /*0360*/  IMAD.MOV.U32 R27, RZ, RZ, R9 ;  /* 0x000000ffff1b7224 */ /* 0x000fce00078e0009 */
.L_x_3:
[----:B------:R-:W-:Y:S05]  /*0370*/  BSYNC.RECONVERGENT B0 ;  /* 0x0000000000007941 */ /* 0x000fea0003800200 */
.L_x_2:
[----:B------:R-:W-:-:S05]  /*0380*/  IMAD.SHL.U32 R4, R28, 0x40, RZ ;  /* 0x000000401c047824 */ /* 0x000fca00078e00ff */
[----:B------:R-:W-:-:S04]  /*0390*/  LOP3.LUT R4, R4, 0x40, RZ, 0xc0, !PT ;  /* 0x0000004004047812 */ /* 0x000fc800078ec0ff */
[----:B------:R-:W-:-:S05]  /*03a0*/  IADD3 R12, P0, PT, R4, UR12, RZ ;  /* 0x0000000c040c7c10 */ /* 0x000fca000ff1e0ff */
[----:B------:R-:W-:-:S05]  /*03b0*/  IMAD.X R13, RZ, RZ, UR13, P0 ;  /* 0x0000000dff0d7e24 */ /* 0x000fca00080e06ff */
[----:B------:R-:W2:Y:S04]  /*03c0*/  LDG.E.128.CONSTANT R4, desc[UR6][R12.64] ;  /* 0x000000060c047981 */ /* 0x000ea8000c1e9d00 */
[----:B------:R-:W3:Y:S04]  /*03d0*/  LDG.E.128.CONSTANT R8, desc[UR6][R12.64+0x10] ;  /* 0x000010060c087981 */ /* 0x000ee8000c1e9d00 */
[----:B------:R-:W4:Y:S01]  /*03e0*/  LDG.E.128.CONSTANT R12, desc[UR6][R12.64+0x20] ;  /* 0x000020060c0c7981 */ /* 0x000f22000c1e9d00 */
[----:B------:R-:W-:Y:S01]  /*03f0*/  LOP3.LUT R22, R28, 0x1, RZ, 0xc0, !PT ;  /* 0x000000011c167812 */ /* 0x000fe200078ec0ff */
[----:B------:R-:W-:Y:S01]  /*0400*/  IMAD.MOV.U32 R23, RZ, RZ, 0x3da8ff83 ;  /* 0x3da8ff83ff177424 */ /* 0x000fe200078e00ff */
[----:B------:R-:W-:Y:S01]  /*0410*/  DMUL R24, R26, R26 ;  /* 0x0000001a1a187228 */ /* 0x000fe20000000000 */
[----:B------:R-:W-:-:S02]  /*0420*/  IADD3 R0, P1, PT, R0, R18, RZ ;  /* 0x0000001200007210 */ /* 0x000fc40007f3e0ff */
[----:B------:R-:W-:Y:S01]  /*0430*/  ISETP.NE.U32.AND P0, PT, R22, 0x1, PT ;  /* 0x000000011600780c */ /* 0x000fe20003f05070 */
[----:B------:R-:W-:Y:S02]  /*0440*/  IMAD.MOV.U32 R22, RZ, RZ, 0x20fd8164 ;  /* 0x20fd8164ff167424 */ /* 0x000fe400078e00ff */
[----:B------:R-:W-:Y:S01]  /*0450*/  IMAD.X R21, R21, 0x1, R20, P1 ;  /* 0x0000000115157824 */ /* 0x000fe200008e0614 */
[----:B------:R-:W-:Y:S02]  /*0460*/  FSEL R23, -R23, 0.11223486810922622681, !P0 ;  /* 0x3de5db6517177808 */ /* 0x000fe40004000100 */
[----:B------:R-:W-:-:S06]  /*0470*/  FSEL R22, R22, -8.06006814911005101289e+34, !P0 ;  /* 0xf9785eba16167808 */ /* 0x000fcc0004000000 */
[----:B--2---:R-:W-:-:S08]  /*0480*/  DFMA R4, R24, R22, R4 ;  /* 0x000000161804722b */ /* 0x004fd00000000004 */
[----:B------:R-:W-:-:S08]  /*0490*/  DFMA R4, R24, R4, R6 ;  /* 0x000000041804722b */ /* 0x000fd00000000006 */
[----:B---3--:R-:W-:-:S08]  /*04a0*/  DFMA R4, R24, R4, R8 ;  /* 0x000000041804722b */ /* 0x008fd00000000008 */
[----:B------:R-:W-:-:S08]  /*04b0*/  DFMA R4, R24, R4, R10 ;  /* 0x000000041804722b */ /* 0x000fd0000000000a */
[----:B----4-:R-:W-:-:S08]  /*04c0*/  DFMA R4, R24, R4, R12 ;  /* 0x000000041804722b */ /* 0x010fd0000000000c */
[----:B------:R-:W-:-:S08]  /*04d0*/  DFMA R4, R24, R4, R14 ;  /* 0x000000041804722b */ /* 0x000fd0000000000e */
[----:B------:R-:W-:Y:S02]  /*04e0*/  DFMA R26, R4, R26, R26 ;  /* 0x0000001a041a722b */ /* 0x000fe4000000001a */
[----:B------:R-:W-:-:S10]  /*04f0*/  DFMA R4, R24, R4, 1 ;  /* 0x3ff000001804742b */ /* 0x000fd40000000004 */
[----:B------:R-:W-:Y:S02]  /*0500*/  FSEL R6, R4, R26, !P0 ;  /* 0x0000001a04067208 */ /* 0x000fe40004000000 */
[----:B------:R-:W-:Y:S02]  /*0510*/  FSEL R7, R5, R27, !P0 ;  /* 0x0000001b05077208 */ /* 0x000fe40004000000 */
[----:B------:R-:W-:-:S04]  /*0520*/  LOP3.LUT P0, RZ, R28, 0x2, RZ, 0xc0, !PT ;  /* 0x000000021cff7812 */ /* 0x000fc8000780c0ff */
[----:B------:R-:W-:-:S10]  /*0530*/  DADD R4, RZ, -R6 ;  /* 0x00000000ff047229 */ /* 0x000fd40000000806 */
[----:B------:R-:W-:Y:S02]  /*0540*/  FSEL R4, R6, R4, !P0 ;  /* 0x0000000406047208 */ /* 0x000fe40004000000 */
[----:B------:R-:W-:Y:S02]  /*0550*/  FSEL R5, R7, R5, !P0 ;  /* 0x0000000507057208 */ /* 0x000fe40004000000 */
[----:B------:R-:W-:-:S04]  /*0560*/  ISETP.GE.U32.AND P0, PT, R0, UR14, PT ;  /* 0x0000000e00007c0c */ /* 0x000fc8000bf06070 */
[----:B------:R-:W-:Y:S01]  /*0570*/  ISETP.GE.U32.AND.EX P0, PT, R21, UR15, PT, P0 ;  /* 0x0000000f15007c0c */ /* 0x000fe2000bf06100 */
[----:B------:R-:W-:-:S12]  /*0580*/  DADD R2, R2, R4 ;  /* 0x0000000002027229 */ /* 0x000fd80000000004 */
[----:B------:R-:W-:Y:S05]  /*0590*/  @!P0 BRA `(.L_x_4) ;  /* 0xfffffff800fc8947 */ /* 0x000fea000383ffff */
.L_x_1:
[----:B------:R-:W-:Y:S05]  /*05a0*/  BSYNC.RECONVERGENT B1 ;  /* 0x0000000000017941 */ /* 0x000fea0003800200 */
.L_x_0:
[----:B------:R-:W-:-:S14]  /*05b0*/  DSETP.NEU.AND P0, PT, R2, RZ, PT ;  /* 0x000000ff0200722a */ /* 0x000fdc0003f0d000 */
[----:B------:R-:W-:Y:S05]  /*05c0*/  @!P0 EXIT ;  /* 0x000000000000894d */ /* 0x000fea0003800000 */
[----:B------:R-:W0:Y:S02]  /*05d0*/  LDC.64 R4, c[0x0][0x398] ;  /* 0x0000e600ff047b82 */ /* 0x000e240000000a00 */
[----:B0-----:R-:W-:Y:S01]  /*05e0*/  REDG.E.ADD.F64.RN.STRONG.GPU desc[UR6][R4.64], R2 ;  /* 0x00000002040079a6 */ /* 0x001fe2000c12ff06 */
[----:B------:R-:W-:Y:S05]  /*05f0*/  EXIT ;  /* 0x000000000000794d */ /* 0x000fea0003800000 */
        .type           $_Z16trapezoid_kernelmddPd$__internal_trig_reduction_slowpathd,@function
        .size           $_Z16trapezoid_kernelmddPd$__internal_trig_reduction_slowpathd,(.L_x_13 - $_Z16trapezoid_kernelmddPd$__internal_trig_reduction_slowpathd)
$_Z16trapezoid_kernelmddPd$__internal_trig_reduction_slowpathd:
[--C-:B------:R-:W-:Y:S01]  /*0600*/  SHF.R.U32.HI R12, RZ, 0x14, R5.reuse ;  /* 0x00000014ff0c7819 */ /* 0x100fe20000011605 */
[----:B------:R-:W-:Y:S02]  /*0610*/  IMAD.MOV.U32 R8, RZ, RZ, R4 ;  /* 0x000000ffff087224 */ /* 0x000fe400078e0004 */
[----:B------:R-:W-:Y:S01]  /*0620*/  IMAD.MOV.U32 R9, RZ, RZ, R5 ;  /* 0x000000ffff097224 */ /* 0x000fe200078e0005 */
[----:B------:R-:W-:Y:S01]  /*0630*/  LOP3.LUT R7, R12, 0x7ff, RZ, 0xc0, !PT ;  /* 0x000007ff0c077812 */ /* 0x000fe200078ec0ff */
[----:B------:R-:W-:-:S03]  /*0640*/  IMAD.MOV.U32 R6, RZ, RZ, RZ ;  /* 0x000000ffff067224 */ /* 0x000fc600078e00ff */
[----:B------:R-:W-:-:S13]  /*0650*/  ISETP.NE.AND P0, PT, R7, 0x7ff, PT ;  /* 0x000007ff0700780c */ /* 0x000fda0003f05270 */
[----:B------:R-:W-:Y:S05]  /*0660*/  @!P0 BRA `(.L_x_5) ;  /* 0x0000000800488947 */ /* 0x000fea0003800000 */
[----:B------:R-:W-:Y:S01]  /*0670*/  VIADD R4, R7, 0xfffffc00 ;  /* 0xfffffc0007047836 */ /* 0x000fe20000000000 */
[----:B------:R-:W-:Y:S01]  /*0680*/  BSSY.RECONVERGENT B2, `(.L_x_6) ;  /* 0x000002f000027945 */ /* 0x000fe20003800200 */
[----:B------:R-:W-:Y:S01]  /*0690*/  IMAD.MOV.U32 R15, RZ, RZ, R5 ;  /* 0x000000ffff0f7224 */ /* 0x000fe200078e0005 */
[----:B------:R-:W-:Y:S02]  /*06a0*/  CS2R R6, SRZ ;  /* 0x0000000000067805 */ /* 0x000fe4000001ff00 */
[----:B------:R-:W-:Y:S02]  /*06b0*/  SHF.R.U32.HI R23, RZ, 0x6, R4 ;  /* 0x00000006ff177819 */ /* 0x000fe40000011604 */
[----:B------:R-:W-:Y:S02]  /*06c0*/  ISETP.GE.U32.AND P0, PT, R4, 0x80, PT ;  /* 0x000000800400780c */ /* 0x000fe40003f06070 */
[C---:B------:R-:W-:Y:S02]  /*06d0*/  IADD3 R10, PT, PT, -R23.reuse, 0x13, RZ ;  /* 0x00000013170a7810 */ /* 0x040fe40007ffe1ff */
[----:B------:R-:W-:-:S02]  /*06e0*/  IADD3 R11, PT, PT, -R23, 0xf, RZ ;  /* 0x0000000f170b7810 */ /* 0x000fc40007ffe1ff */
[----:B------:R-:W-:-:S04]  /*06f0*/  SEL R10, R10, 0x12, P0 ;  /* 0x000000120a0a7807 */ /* 0x000fc80000000000 */
[----:B------:R-:W-:-:S13]  /*0700*/  ISETP.GE.AND P0, PT, R11, R10, PT ;  /* 0x0000000a0b00720c */ /* 0x000fda0003f06270 */
[----:B------:R-:W-:Y:S05]  /*0710*/  @P0 BRA `(.L_x_7) ;  /* 0x0000000000940947 */ /* 0x000fea0003800000 */
[----:B------:R-:W0:Y:S01]  /*0720*/  LDC.64 R4, c[0x0][0x358] ;  /* 0x0000d600ff047b82 */ /* 0x000e220000000a00 */
[C---:B------:R-:W-:Y:S01]  /*0730*/  SHF.L.U64.HI R25, R8.reuse, 0xb, R9 ;  /* 0x0000000b08197819 */ /* 0x040fe20000010209 */
[----:B------:R-:W-:Y:S01]  /*0740*/  BSSY.RECONVERGENT B3, `(.L_x_8) ;  /* 0x0000021000037945 */ /* 0x000fe20003800200 */
[----:B------:R-:W-:Y:S01]  /*0750*/  IMAD.SHL.U32 R13, R8, 0x800, RZ ;  /* 0x00000800080d7824 */ /* 0x000fe200078e00ff */
[----:B------:R-:W-:Y:S01]  /*0760*/  IADD3 R22, PT, PT, RZ, -R23, -R10 ;  /* 0x80000017ff167210 */ /* 0x000fe20007ffe80a */
[----:B------:R-:W-:Y:S01]  /*0770*/  IMAD.MOV.U32 R24, RZ, RZ, RZ ;  /* 0x000000ffff187224 */ /* 0x000fe200078e00ff */
[----:B------:R-:W-:Y:S02]  /*0780*/  CS2R R6, SRZ ;  /* 0x0000000000067805 */ /* 0x000fe4000001ff00 */
[----:B------:R-:W-:-:S07]  /*0790*/  LOP3.LUT R25, R25, 0x80000000, RZ, 0xfc, !PT ;  /* 0x8000000019197812 */ /* 0x000fce00078efcff */
.L_x_9:
[----:B------:R-:W1:Y:S01]  /*07a0*/  LDC.64 R8, c[0x4][RZ] ;  /* 0x01000000ff087b82 */ /* 0x000e620000000a00 */
[----:B0-----:R-:W-:Y:S02]  /*07b0*/  R2UR UR4, R4 ;  /* 0x00000000040472ca */ /* 0x001fe400000e0000 */
[----:B------:R-:W-:Y:S01]  /*07c0*/  R2UR UR5, R5 ;  /* 0x00000000050572ca */ /* 0x000fe200000e0000 */
[----:B-1----:R-:W-:-:S12]  /*07d0*/  IMAD.WIDE R8, R11, 0x8, R8 ;  /* 0x000000080b087825 */ /* 0x002fd800078e0208 */
[----:B------:R-:W2:Y:S01]  /*07e0*/  LDG.E.64.CONSTANT R8, desc[UR4][R8.64] ;  /* 0x0000000408087981 */ /* 0x000ea2000c1e9b00 */
[----:B------:R-:W-:Y:S02]  /*07f0*/  VIADD R22, R22, 0x1 ;  /* 0x0000000116167836 */ /* 0x000fe40000000000 */
[----:B------:R-:W-:Y:S02]  /*0800*/  VIADD R11, R11, 0x1 ;  /* 0x000000010b0b7836 */ /* 0x000fe40000000000 */
[----:B--2---:R-:W-:-:S04]  /*0810*/  IMAD.WIDE.U32 R6, P2, R8, R13, R6 ;  /* 0x0000000d08067225 */ /* 0x004fc80007840006 */
[----:B------:R-:W-:Y:S02]  /*0820*/  IMAD R27, R8, R25, RZ ;  /* 0x00000019081b7224 */ /* 0x000fe400078e02ff */
[CC--:B------:R-:W-:Y:S02]  /*0830*/  IMAD R26, R9.reuse, R13.reuse, RZ ;  /* 0x0000000d091a7224 */ /* 0x0c0fe400078e02ff */
[----:B------:R-:W-:Y:S01]  /*0840*/  IMAD.HI.U32 R29, R9, R13, RZ ;  /* 0x0000000d091d7227 */ /* 0x000fe200078e00ff */
[----:B------:R-:W-:-:S03]  /*0850*/  IADD3 R7, P0, PT, R27, R7, RZ ;  /* 0x000000071b077210 */ /* 0x000fc60007f1e0ff */
[----:B------:R-:W-:Y:S01]  /*0860*/  IMAD R27, R24, 0x8, R1 ;  /* 0x00000008181b7824 */ /* 0x000fe200078e0201 */
[----:B------:R-:W-:Y:S01]  /*0870*/  IADD3 R7, P1, PT, R26, R7, RZ ;  /* 0x000000071a077210 */ /* 0x000fe20007f3e0ff */
[----:B------:R-:W-:-:S04]  /*0880*/  IMAD.HI.U32 R26, R8, R25, RZ ;  /* 0x00000019081a7227 */ /* 0x000fc800078e00ff */
[----:B------:R-:W-:Y:S01]  /*0890*/  IMAD.X R26, RZ, RZ, R26, P2 ;  /* 0x000000ffff1a7224 */ /* 0x000fe200010e061a */
[----:B------:R0:W-:Y:S01]  /*08a0*/  STL.64 [R27], R6 ;  /* 0x000000061b007387 */ /* 0x0001e20000100a00 */
[----:B------:R-:W-:-:S03]  /*08b0*/  IMAD.HI.U32 R8, R9, R25, RZ ;  /* 0x0000001909087227 */ /* 0x000fc600078e00ff */
[----:B------:R-:W-:Y:S01]  /*08c0*/  IADD3.X R26, P0, PT, R29, R26, RZ, P0, !PT ;  /* 0x0000001a1d1a7210 */ /* 0x000fe2000071e4ff */
[----:B------:R-:W-:Y:S02]  /*08d0*/  IMAD R9, R9, R25, RZ ;  /* 0x0000001909097224 */ /* 0x000fe400078e02ff */
[----:B------:R-:W-:Y:S02]  /*08e0*/  VIADD R24, R24, 0x1 ;  /* 0x0000000118187836 */ /* 0x000fe40000000000 */
[----:B------:R-:W-:Y:S01]  /*08f0*/  IMAD.X R8, RZ, RZ, R8, P0 ;  /* 0x000000ffff087224 */ /* 0x000fe200000e0608 */
[----:B------:R-:W-:Y:S02]  /*0900*/  ISETP.NE.AND P0, PT, R22, -0xf, PT ;  /* 0xfffffff11600780c */ /* 0x000fe40003f05270 */
[----:B------:R-:W-:-:S05]  /*0910*/  IADD3.X R26, P1, PT, R9, R26, RZ, P1, !PT ;  /* 0x0000001a091a7210 */ /* 0x000fca0000f3e4ff */
[----:B0-----:R-:W-:Y:S02]  /*0920*/  IMAD.X R7, RZ, RZ, R8, P1 ;  /* 0x000000ffff077224 */ /* 0x001fe400008e0608 */
[----:B------:R-:W-:-:S04]  /*0930*/  IMAD.MOV.U32 R6, RZ, RZ, R26 ;  /* 0x000000ffff067224 */ /* 0x000fc800078e001a */
[----:B------:R-:W-:Y:S05]  /*0940*/  @P0 BRA `(.L_x_9) ;  /* 0xfffffffc00940947 */ /* 0x000fea000383ffff */
[----:B------:R-:W-:Y:S05]  /*0950*/  BSYNC.RECONVERGENT B3 ;  /* 0x0000000000037941 */ /* 0x000fea0003800200 */
.L_x_8:
[----:B------:R-:W-:-:S07]  /*0960*/  IMAD.MOV.U32 R11, RZ, RZ, R10 ;  /* 0x000000ffff0b7224 */ /* 0x000fce00078e000a */
.L_x_7:
[----:B------:R-:W-:Y:S05]  /*0970*/  BSYNC.RECONVERGENT B2 ;  /* 0x0000000000027941 */ /* 0x000fea0003800200 */
.L_x_6:
[----:B------:R-:W-:Y:S01]  /*0980*/  LOP3.LUT P0, R29, R12, 0x3f, RZ, 0xc0, !PT ;  /* 0x0000003f0c1d7812 */ /* 0x000fe2000780c0ff */
[----:B------:R-:W-:-:S04]  /*0990*/  IMAD.IADD R4, R23, 0x1, R11 ;  /* 0x0000000117047824 */ /* 0x000fc800078e020b */
[----:B------:R-:W-:-:S05]  /*09a0*/  IMAD.U32 R22, R4, 0x8, R1 ;  /* 0x0000000804167824 */ /* 0x000fca00078e0001 */
[----:B------:R0:W-:Y:S04]  /*09b0*/  STL.64 [R22+-0x78], R6 ;  /* 0xffff880616007387 */ /* 0x0001e80000100a00 */
[----:B------:R-:W2:Y:S04]  /*09c0*/  @P0 LDL.64 R12, [R1+0x8] ;  /* 0x00000800010c0983 */ /* 0x000ea80000100a00 */
[----:B------:R-:W3:Y:S04]  /*09d0*/  LDL.64 R8, [R1+0x10] ;  /* 0x0000100001087983 */ /* 0x000ee80000100a00 */
[----:B------:R-:W4:Y:S01]  /*09e0*/  LDL.64 R4, [R1+0x18] ;  /* 0x0000180001047983 */ /* 0x000f220000100a00 */
[----:B------:R-:W-:Y:S01]  /*09f0*/  @P0 LOP3.LUT R10, R29, 0x3f, RZ, 0x3c, !PT ;  /* 0x0000003f1d0a0812 */ /* 0x000fe200078e3cff */
[----:B------:R-:W-:Y:S01]  /*0a00*/  BSSY.RECONVERGENT B2, `(.L_x_10) ;  /* 0x0000034000027945 */ /* 0x000fe20003800200 */
[----:B--2---:R-:W-:-:S02]  /*0a10*/  @P0 SHF.R.U64 R11, R12, 0x1, R13 ;  /* 0x000000010c0b0819 */ /* 0x004fc4000000120d */
[----:B------:R-:W-:Y:S02]  /*0a20*/  @P0 SHF.R.U32.HI R13, RZ, 0x1, R13 ;  /* 0x00000001ff0d0819 */ /* 0x000fe4000001160d */
[CC--:B---3--:R-:W-:Y:S02]  /*0a30*/  @P0 SHF.L.U32 R23, R8.reuse, R29.reuse, RZ ;  /* 0x0000001d08170219 */ /* 0x0c8fe400000006ff */
[----:B0-----:R-:W-:Y:S02]  /*0a40*/  @P0 SHF.R.U64 R6, R11, R10, R13 ;  /* 0x0000000a0b060219 */ /* 0x001fe4000000120d */
[--C-:B------:R-:W-:Y:S02]  /*0a50*/  @P0 SHF.R.U32.HI R27, RZ, 0x1, R9.reuse ;  /* 0x00000001ff1b0819 */ /* 0x100fe40000011609 */
[C-C-:B------:R-:W-:Y:S02]  /*0a60*/  @P0 SHF.R.U64 R25, R8.reuse, 0x1, R9.reuse ;  /* 0x0000000108190819 */ /* 0x140fe40000001209 */
[----:B------:R-:W-:-:S02]  /*0a70*/  @P0 SHF.L.U64.HI R12, R8, R29, R9 ;  /* 0x0000001d080c0219 */ /* 0x000fc40000010209 */
[----:B------:R-:W-:Y:S02]  /*0a80*/  @P0 SHF.R.U32.HI R7, RZ, R10, R13 ;  /* 0x0000000aff070219 */ /* 0x000fe4000001160d */
[----:B------:R-:W-:Y:S02]  /*0a90*/  @P0 LOP3.LUT R8, R23, R6, RZ, 0xfc, !PT ;  /* 0x0000000617080212 */ /* 0x000fe400078efcff */
[----:B----4-:R-:W-:Y:S02]  /*0aa0*/  @P0 SHF.L.U32 R11, R4, R29, RZ ;  /* 0x0000001d040b0219 */ /* 0x010fe400000006ff */
[----:B------:R-:W-:Y:S01]  /*0ab0*/  @P0 SHF.R.U64 R22, R25, R10, R27 ;  /* 0x0000000a19160219 */ /* 0x000fe2000000121b */
[----:B------:R-:W-:Y:S01]  /*0ac0*/  IMAD.SHL.U32 R6, R8, 0x4, RZ ;  /* 0x0000000408067824 */ /* 0x000fe200078e00ff */
[----:B------:R-:W-:Y:S02]  /*0ad0*/  @P0 LOP3.LUT R9, R12, R7, RZ, 0xfc, !PT ;  /* 0x000000070c090212 */ /* 0x000fe400078efcff */
[----:B------:R-:W-:-:S02]  /*0ae0*/  @P0 SHF.L.U64.HI R29, R4, R29, R5 ;  /* 0x0000001d041d0219 */ /* 0x000fc40000010205 */
[----:B------:R-:W-:Y:S02]  /*0af0*/  @P0 SHF.R.U32.HI R10, RZ, R10, R27 ;  /* 0x0000000aff0a0219 */ /* 0x000fe4000001161b */
[----:B------:R-:W-:Y:S02]  /*0b00*/  @P0 LOP3.LUT R4, R11, R22, RZ, 0xfc, !PT ;  /* 0x000000160b040212 */ /* 0x000fe400078efcff */
[----:B------:R-:W-:Y:S02]  /*0b10*/  SHF.L.U64.HI R7, R8, 0x2, R9 ;  /* 0x0000000208077819 */ /* 0x000fe40000010209 */
[----:B------:R-:W-:Y:S02]  /*0b20*/  @P0 LOP3.LUT R5, R29, R10, RZ, 0xfc, !PT ;  /* 0x0000000a1d050212 */ /* 0x000fe400078efcff */
[----:B------:R-:W-:Y:S02]  /*0b30*/  SHF.L.W.U32.HI R9, R9, 0x2, R4 ;  /* 0x0000000209097819 */ /* 0x000fe40000010e04 */
[----:B------:R-:W-:-:S02]  /*0b40*/  IADD3 RZ, P0, PT, RZ, -R6, RZ ;  /* 0x80000006ffff7210 */ /* 0x000fc40007f1e0ff */
[----:B------:R-:W-:Y:S02]  /*0b50*/  LOP3.LUT R8, RZ, R7, RZ, 0x33, !PT ;  /* 0x00000007ff087212 */ /* 0x000fe400078e33ff */
[----:B------:R-:W-:Y:S02]  /*0b60*/  SHF.L.W.U32.HI R4, R4, 0x2, R5 ;  /* 0x0000000204047819 */ /* 0x000fe40000010e05 */
[----:B------:R-:W-:Y:S02]  /*0b70*/  LOP3.LUT R11, RZ, R9, RZ, 0x33, !PT ;  /* 0x00000009ff0b7212 */ /* 0x000fe400078e33ff */
[----:B------:R-:W-:Y:S02]  /*0b80*/  IADD3.X R10, P0, PT, RZ, R8, RZ, P0, !PT ;  /* 0x00000008ff0a7210 */ /* 0x000fe4000071e4ff */
[----:B------:R-:W-:Y:S02]  /*0b90*/  LOP3.LUT R8, RZ, R4, RZ, 0x33, !PT ;  /* 0x00000004ff087212 */ /* 0x000fe400078e33ff */
[----:B------:R-:W-:-:S02]  /*0ba0*/  IADD3.X R12, P1, PT, RZ, R11, RZ, P0, !PT ;  /* 0x0000000bff0c7210 */ /* 0x000fc4000073e4ff */
[----:B------:R-:W-:-:S03]  /*0bb0*/  ISETP.GT.U32.AND P2, PT, R9, -0x1, PT ;  /* 0xffffffff0900780c */ /* 0x000fc60003f44070 */
[----:B------:R-:W-:Y:S01]  /*0bc0*/  IMAD.X R11, RZ, RZ, R8, P1 ;  /* 0x000000ffff0b7224 */ /* 0x000fe200008e0608 */
[----:B------:R-:W-:-:S04]  /*0bd0*/  ISETP.GT.AND.EX P0, PT, R4, -0x1, PT, P2 ;  /* 0xffffffff0400780c */ /* 0x000fc80003f04320 */
[----:B------:R-:W-:Y:S02]  /*0be0*/  SEL R8, R4, R11, P0 ;  /* 0x0000000b04087207 */ /* 0x000fe40000000000 */
[----:B------:R-:W-:Y:S02]  /*0bf0*/  SEL R13, R9, R12, P0 ;  /* 0x0000000c090d7207 */ /* 0x000fe40000000000 */
[----:B------:R-:W-:Y:S02]  /*0c00*/  ISETP.NE.U32.AND P1, PT, R8, RZ, PT ;  /* 0x000000ff0800720c */ /* 0x000fe40003f25070 */
[----:B------:R-:W-:Y:S02]  /*0c10*/  SEL R7, R7, R10, P0 ;  /* 0x0000000a07077207 */ /* 0x000fe40000000000 */
[----:B------:R-:W-:Y:S01]  /*0c20*/  SEL R11, R13, R8, !P1 ;  /* 0x000000080d0b7207 */ /* 0x000fe20004800000 */
[----:B------:R-:W-:-:S05]  /*0c30*/  @!P0 IMAD.MOV R6, RZ, RZ, -R6 ;  /* 0x000000ffff068224 */ /* 0x000fca00078e0a06 */
[----:B------:R-:W0:Y:S02]  /*0c40*/  FLO.U32 R11, R11 ;  /* 0x0000000b000b7300 */ /* 0x000e2400000e0000 */
[C---:B0-----:R-:W-:Y:S02]  /*0c50*/  IADD3 R12, PT, PT, -R11.reuse, 0x1f, RZ ;  /* 0x0000001f0b0c7810 */ /* 0x041fe40007ffe1ff */
[----:B------:R-:W-:-:S03]  /*0c60*/  IADD3 R9, PT, PT, -R11, 0x3f, RZ ;  /* 0x0000003f0b097810 */ /* 0x000fc60007ffe1ff */
[----:B------:R-:W-:-:S05]  /*0c70*/  @P1 IMAD.MOV R9, RZ, RZ, R12 ;  /* 0x000000ffff091224 */ /* 0x000fca00078e020c */
[----:B------:R-:W-:-:S13]  /*0c80*/  ISETP.NE.AND P1, PT, R9, RZ, PT ;  /* 0x000000ff0900720c */ /* 0x000fda0003f25270 */
[----:B------:R-:W-:Y:S05]  /*0c90*/  @!P1 BRA `(.L_x_11) ;  /* 0x0000000000289947 */ /* 0x000fea0003800000 */
[--C-:B------:R-:W-:Y:S02]  /*0ca0*/  SHF.R.U64 R10, R6, 0x1, R7.reuse ;  /* 0x00000001060a7819 */ /* 0x100fe40000001207 */
[C---:B------:R-:W-:Y:S02]  /*0cb0*/  LOP3.LUT R6, R9.reuse, 0x3f, RZ, 0xc0, !PT ;  /* 0x0000003f09067812 */ /* 0x040fe400078ec0ff */
[----:B------:R-:W-:Y:S02]  /*0cc0*/  SHF.R.U32.HI R12, RZ, 0x1, R7 ;  /* 0x00000001ff0c7819 */ /* 0x000fe40000011607 */
[----:B------:R-:W-:Y:S02]  /*0cd0*/  LOP3.LUT R7, R9, 0x3f, RZ, 0xc, !PT ;  /* 0x0000003f09077812 */ /* 0x000fe400078e0cff */
[CC--:B------:R-:W-:Y:S02]  /*0ce0*/  SHF.L.U64.HI R8, R13.reuse, R6.reuse, R8 ;  /* 0x000000060d087219 */ /* 0x0c0fe40000010208 */
[----:B------:R-:W-:-:S02]  /*0cf0*/  SHF.L.U32 R6, R13, R6, RZ ;  /* 0x000000060d067219 */ /* 0x000fc400000006ff */
[-CC-:B------:R-:W-:Y:S02]  /*0d00*/  SHF.R.U64 R13, R10, R7.reuse, R12.reuse ;  /* 0x000000070a0d7219 */ /* 0x180fe4000000120c */
[----:B------:R-:W-:Y:S02]  /*0d10*/  SHF.R.U32.HI R7, RZ, R7, R12 ;  /* 0x00000007ff077219 */ /* 0x000fe4000001160c */
[----:B------:R-:W-:Y:S02]  /*0d20*/  LOP3.LUT R13, R6, R13, RZ, 0xfc, !PT ;  /* 0x0000000d060d7212 */ /* 0x000fe400078efcff */
[----:B------:R-:W-:-:S07]  /*0d30*/  LOP3.LUT R8, R8, R7, RZ, 0xfc, !PT ;  /* 0x0000000708087212 */ /* 0x000fce00078efcff */
.L_x_11:
[----:B------:R-:W-:Y:S05]  /*0d40*/  BSYNC.RECONVERGENT B2 ;  /* 0x0000000000027941 */ /* 0x000fea0003800200 */
.L_x_10:
[----:B------:R-:W-:-:S04]  /*0d50*/  IMAD.WIDE.U32 R10, R13, 0x2168c235, RZ ;  /* 0x2168c2350d0a7825 */ /* 0x000fc800078e00ff */
[----:B------:R-:W-:Y:S01]  /*0d60*/  IMAD.MOV.U32 R6, RZ, RZ, R11 ;  /* 0x000000ffff067224 */ /* 0x000fe200078e000b */
[----:B------:R-:W-:Y:S01]  /*0d70*/  IADD3 RZ, P1, PT, R10, R10, RZ ;  /* 0x0000000a0aff7210 */ /* 0x000fe20007f3e0ff */
[----:B------:R-:W-:Y:S02]  /*0d80*/  IMAD.MOV.U32 R7, RZ, RZ, RZ ;  /* 0x000000ffff077224 */ /* 0x000fe400078e00ff */
[----:B------:R-:W-:-:S04]  /*0d90*/  IMAD.HI.U32 R11, R8, -0x36f0255e, RZ ;  /* 0xc90fdaa2080b7827 */ /* 0x000fc800078e00ff */
[----:B------:R-:W-:-:S04]  /*0da0*/  IMAD.WIDE.U32 R6, R13, -0x36f0255e, R6 ;  /* 0xc90fdaa20d067825 */ /* 0x000fc800078e0006 */
[C---:B------:R-:W-:Y:S02]  /*0db0*/  IMAD R13, R8.reuse, -0x36f0255e, RZ ;  /* 0xc90fdaa2080d7824 */ /* 0x040fe400078e02ff */
[----:B------:R-:W-:-:S04]  /*0dc0*/  IMAD.WIDE.U32 R6, P2, R8, 0x2168c235, R6 ;  /* 0x2168c23508067825 */ /* 0x000fc80007840006 */
[----:B------:R-:W-:Y:S01]  /*0dd0*/  IMAD.X R8, RZ, RZ, R11, P2 ;  /* 0x000000ffff087224 */ /* 0x000fe200010e060b */
[----:B------:R-:W-:Y:S02]  /*0de0*/  IADD3 R7, P2, PT, R13, R7, RZ ;  /* 0x000000070d077210 */ /* 0x000fe40007f5e0ff */
[----:B------:R-:W-:Y:S02]  /*0df0*/  IADD3.X RZ, P1, PT, R6, R6, RZ, P1, !PT ;  /* 0x0000000606ff7210 */ /* 0x000fe40000f3e4ff */
[C---:B------:R-:W-:Y:S01]  /*0e00*/  ISETP.GT.U32.AND P3, PT, R7.reuse, RZ, PT ;  /* 0x000000ff0700720c */ /* 0x040fe20003f64070 */
[----:B------:R-:W-:Y:S01]  /*0e10*/  IMAD.X R8, RZ, RZ, R8, P2 ;  /* 0x000000ffff087224 */ /* 0x000fe200010e0608 */
[----:B------:R-:W-:-:S04]  /*0e20*/  IADD3.X R6, P2, PT, R7, R7, RZ, P1, !PT ;  /* 0x0000000707067210 */ /* 0x000fc80000f5e4ff */
[C---:B------:R-:W-:Y:S01]  /*0e30*/  ISETP.GT.AND.EX P1, PT, R8.reuse, RZ, PT, P3 ;  /* 0x000000ff0800720c */ /* 0x040fe20003f24330 */
[----:B------:R-:W-:-:S03]  /*0e40*/  IMAD.X R11, R8, 0x1, R8, P2 ;  /* 0x00000001080b7824 */ /* 0x000fc600010e0608 */
[----:B------:R-:W-:Y:S02]  /*0e50*/  SEL R6, R6, R7, P1 ;  /* 0x0000000706067207 */ /* 0x000fe40000800000 */
[----:B------:R-:W-:Y:S02]  /*0e60*/  SEL R7, R11, R8, P1 ;  /* 0x000000080b077207 */ /* 0x000fe40000800000 */
[----:B------:R-:W-:Y:S02]  /*0e70*/  IADD3 R8, P2, PT, R6, 0x1, RZ ;  /* 0x0000000106087810 */ /* 0x000fe40007f5e0ff */
[----:B------:R-:W-:Y:S02]  /*0e80*/  SEL R6, RZ, 0xffffffff, !P1 ;  /* 0xffffffffff067807 */ /* 0x000fe40004800000 */
[----:B------:R-:W-:Y:S01]  /*0e90*/  LOP3.LUT P1, R15, R15, 0x80000000, RZ, 0xc0, !PT ;  /* 0x800000000f0f7812 */ /* 0x000fe2000782c0ff */
[----:B------:R-:W-:Y:S01]  /*0ea0*/  IMAD.X R7, RZ, RZ, R7, P2 ;  /* 0x000000ffff077224 */ /* 0x000fe200010e0607 */
[----:B------:R-:W-:Y:S01]  /*0eb0*/  SHF.R.U32.HI R11, RZ, 0x1e, R5 ;  /* 0x0000001eff0b7819 */ /* 0x000fe20000011605 */
[----:B------:R-:W-:Y:S01]  /*0ec0*/  IMAD.IADD R9, R6, 0x1, -R9 ;  /* 0x0000000106097824 */ /* 0x000fe200078e0a09 */
[----:B------:R-:W-:-:S02]  /*0ed0*/  @!P0 LOP3.LUT R15, R15, 0x80000000, RZ, 0x3c, !PT ;  /* 0x800000000f0f8812 */ /* 0x000fc400078e3cff */
[----:B------:R-:W-:Y:S01]  /*0ee0*/  SHF.R.U64 R8, R8, 0xa, R7 ;  /* 0x0000000a08087819 */ /* 0x000fe20000001207 */
[----:B------:R-:W-:Y:S01]  /*0ef0*/  IMAD.SHL.U32 R5, R9, 0x100000, RZ ;  /* 0x0010000009057824 */ /* 0x000fe200078e00ff */
[----:B------:R-:W-:Y:S02]  /*0f00*/  LEA.HI R6, R4, R11, RZ, 0x1 ;  /* 0x0000000b04067211 */ /* 0x000fe400078f08ff */
[----:B------:R-:W-:-:S03]  /*0f10*/  IADD3 R8, P2, PT, R8, 0x1, RZ ;  /* 0x0000000108087810 */ /* 0x000fc60007f5e0ff */
[----:B------:R-:W-:Y:S01]  /*0f20*/  @P1 IMAD.MOV R6, RZ, RZ, -R6 ;  /* 0x000000ffff061224 */ /* 0x000fe200078e0a06 */
[----:B------:R-:W-:-:S04]  /*0f30*/  LEA.HI.X R7, R7, RZ, RZ, 0x16, P2 ;  /* 0x000000ff07077211 */ /* 0x000fc800010fb4ff */
[--C-:B------:R-:W-:Y:S02]  /*0f40*/  SHF.R.U64 R8, R8, 0x1, R7.reuse ;  /* 0x0000000108087819 */ /* 0x100fe40000001207 */
[----:B------:R-:W-:Y:S02]  /*0f50*/  SHF.R.U32.HI R10, RZ, 0x1, R7 ;  /* 0x00000001ff0a7819 */ /* 0x000fe40000011607 */
[----:B------:R-:W-:-:S04]  /*0f60*/  IADD3 R8, P2, P3, RZ, RZ, R8 ;  /* 0x000000ffff087210 */ /* 0x000fc80007b5e008 */
[----:B------:R-:W-:-:S04]  /*0f70*/  IADD3.X R4, PT, PT, R5, 0x3fe00000, R10, P2, P3 ;  /* 0x3fe0000005047810 */ /* 0x000fc800017e640a */
[----:B------:R-:W-:-:S07]  /*0f80*/  LOP3.LUT R9, R4, R15, RZ, 0xfc, !PT ;  /* 0x0000000f04097212 */ /* 0x000fce00078efcff */
.L_x_5:
[----:B------:R-:W-:-:S04]  /*0f90*/  IMAD.MOV.U32 R15, RZ, RZ, 0x0 ;  /* 0x00000000ff0f7424 */ /* 0x000fc800078e00ff */
[----:B------:R-:W-:Y:S05]  /*0fa0*/  RET.REL.NODEC R14 `(_Z16trapezoid_kernelmddPd) ;  /* 0xfffffff00e147950 */ /* 0x000fea0003c3ffff */
.L_x_12:
[----:B------:R-:W-:-:S00]  /*0fb0*/  BRA `(.L_x_12) ;  /* 0xfffffffc00fc7947 */ /* 0x000fc0000383ffff */
[----:B------:R-:W-:-:S00]  /*0fc0*/  NOP ;  /* 0x0000000000007918 */ /* 0x000fc00000000000 */
        /* <DEDUP_REMOVED lines=11> */
.L_x_13:


//--------------------- .nv.global.init           --------------------------
	.section	.nv.global.init,"aw",@progbits
	.align	16
.nv.global.init:
	.type		__cudart_sin_cos_coeffs,@object
	.size		__cudart_sin_cos_coeffs,(__cudart_i2opi_d - __cudart_sin_cos_coeffs)
__cudart_sin_cos_coeffs:
        /*0000*/ 	.byte	0x46, 0xd2, 0xb0, 0x2c, 0xf1, 0xe5, 0x5a, 0xbe, 0x92, 0xe3, 0xac, 0x69, 0xe3, 0x1d, 0xc7, 0x3e
        /*0010*/ 	.byte	0xa1, 0x62, 0xdb, 0x19, 0xa0, 0x01, 0x2a, 0xbf, 0x18, 0x08, 0x11, 0x11, 0x11, 0x11, 0x81, 0x3f
        /*0020*/ 	.byte	0x54, 0x55, 0x55, 0x55, 0x55, 0x55, 0xc5, 0xbf, 0x00, 0x00, 0x00, 0x00, 0x00, 0x00, 0x00, 0x00
        /*0030*/ 	.byte	0x00, 0x00, 0x00, 0x00, 0x00, 0x00, 0x00, 0x00, 0x64, 0x81, 0xfd, 0x20, 0x83, 0xff, 0xa8, 0xbd
        /*0040*/ 	.byte	0x28, 0x85, 0xef, 0xc1, 0xa7, 0xee, 0x21, 0x3e, 0xd9, 0xe6, 0x06, 0x8e, 0x4f, 0x7e, 0x92, 0xbe
        /*0050*/ 	.byte	0xe9, 0xbc, 0xdd, 0x19, 0xa0, 0x01, 0xfa, 0x3e, 0x47, 0x5d, 0xc1, 0x16, 0x6c, 0xc1, 0x56, 0xbf
        /*0060*/ 	.byte	0x51, 0x55, 0x55, 0x55, 0x55, 0x55, 0xa5, 0x3f, 0x00, 0x00, 0x00, 0x00, 0x00, 0x00, 0xe0, 0xbf
        /*0070*/ 	.byte	0x00, 0x00, 0x00, 0x00, 0x00, 0x00, 0xf0, 0x3f, 0x00, 0x00, 0x00, 0x00, 0x00, 0x00, 0x00, 0x00
	.type		__cudart_i2opi_d,@object
	.size		__cudart_i2opi_d,(.L_0 - __cudart_i2opi_d)
__cudart_i2opi_d:
        /* <DEDUP_REMOVED lines=9> */
.L_0:


//--------------------- .nv.shared.reserved.0     --------------------------
	.section	.nv.shared.reserved.0,"aw",@nobits
	.weak		__nv_reservedSMEM_offset_0_alias
	.size		__nv_reservedSMEM_offset_0_alias, 0, 64
	.other		__nv_reservedSMEM_offset_0_alias,@"STO_CUDA_RESERVED_SHARED STV_DEFAULT"
__nv_reservedSMEM_offset_0_alias:
	.zero		0
	.zero		64


//--------------------- .nv.constant0._Z16trapezoid_kernelmddPd --------------------------
	.section	.nv.constant0._Z16trapezoid_kernelmddPd,"a",@progbits
	.sectionflags	@""
	.align	4
.nv.constant0._Z16trapezoid_kernelmddPd:
	.zero		928


//--------------------- SYMBOLS --------------------------

	.type		.nv.reservedSmem.offset0,@object
	.size		.nv.reservedSmem.offset0,0x4
